//
// Generated by NVIDIA NVVM Compiler
//
// Compiler Build ID: CL-36424714
// Cuda compilation tools, release 13.0, V13.0.88
// Based on NVVM 20.0.0
//

.version 9.0
.target sm_100
.address_size 64

	// .globl	_Z26block_tiling_2d_matrix_mulPfS_S_iii
// _ZZ26block_tiling_2d_matrix_mulPfS_S_iiiE2As has been demoted
// _ZZ26block_tiling_2d_matrix_mulPfS_S_iiiE2Bs has been demoted

.visible .entry _Z26block_tiling_2d_matrix_mulPfS_S_iii(
	.param .u64 .ptr .align 1 _Z26block_tiling_2d_matrix_mulPfS_S_iii_param_0,
	.param .u64 .ptr .align 1 _Z26block_tiling_2d_matrix_mulPfS_S_iii_param_1,
	.param .u64 .ptr .align 1 _Z26block_tiling_2d_matrix_mulPfS_S_iii_param_2,
	.param .u32 _Z26block_tiling_2d_matrix_mulPfS_S_iii_param_3,
	.param .u32 _Z26block_tiling_2d_matrix_mulPfS_S_iii_param_4,
	.param .u32 _Z26block_tiling_2d_matrix_mulPfS_S_iii_param_5
)
{
	.reg .pred 	%p<4>;
	.reg .b32 	%r<80>;
	.reg .b32 	%f<483>;
	.reg .b64 	%rd<83>;
	// demoted variable
	.shared .align 4 .b8 _ZZ26block_tiling_2d_matrix_mulPfS_S_iiiE2As[2048];
	// demoted variable
	.shared .align 4 .b8 _ZZ26block_tiling_2d_matrix_mulPfS_S_iiiE2Bs[2048];
	ld.param.u64 	%rd8, [_Z26block_tiling_2d_matrix_mulPfS_S_iii_param_0];
	ld.param.u64 	%rd9, [_Z26block_tiling_2d_matrix_mulPfS_S_iii_param_1];
	ld.param.u32 	%r8, [_Z26block_tiling_2d_matrix_mulPfS_S_iii_param_4];
	cvta.to.global.u64 	%rd10, %rd8;
	cvta.to.global.u64 	%rd11, %rd9;
	mov.u32 	%r10, %ctaid.y;
	mov.u32 	%r11, %ctaid.x;
	mul.lo.s32 	%r12, %r10, %r8;
	shl.b32 	%r13, %r12, 6;
	mul.wide.s32 	%rd12, %r13, 4;
	add.s64 	%rd81, %rd10, %rd12;
	shl.b32 	%r14, %r11, 6;
	mul.wide.u32 	%rd13, %r14, 4;
	add.s64 	%rd82, %rd11, %rd13;
	setp.eq.s32 	%p1, %r8, 0;
	mov.f32 	%f419, 0f00000000;
	mov.f32 	%f420, %f419;
	mov.f32 	%f421, %f419;
	mov.f32 	%f422, %f419;
	mov.f32 	%f423, %f419;
	mov.f32 	%f424, %f419;
	mov.f32 	%f425, %f419;
	mov.f32 	%f426, %f419;
	mov.f32 	%f427, %f419;
	mov.f32 	%f428, %f419;
	mov.f32 	%f429, %f419;
	mov.f32 	%f430, %f419;
	mov.f32 	%f431, %f419;
	mov.f32 	%f432, %f419;
	mov.f32 	%f433, %f419;
	mov.f32 	%f434, %f419;
	mov.f32 	%f435, %f419;
	mov.f32 	%f436, %f419;
	mov.f32 	%f437, %f419;
	mov.f32 	%f438, %f419;
	mov.f32 	%f439, %f419;
	mov.f32 	%f440, %f419;
	mov.f32 	%f441, %f419;
	mov.f32 	%f442, %f419;
	mov.f32 	%f443, %f419;
	mov.f32 	%f444, %f419;
	mov.f32 	%f445, %f419;
	mov.f32 	%f446, %f419;
	mov.f32 	%f447, %f419;
	mov.f32 	%f448, %f419;
	mov.f32 	%f449, %f419;
	mov.f32 	%f450, %f419;
	mov.f32 	%f451, %f419;
	mov.f32 	%f452, %f419;
	mov.f32 	%f453, %f419;
	mov.f32 	%f454, %f419;
	mov.f32 	%f455, %f419;
	mov.f32 	%f456, %f419;
	mov.f32 	%f457, %f419;
	mov.f32 	%f458, %f419;
	mov.f32 	%f459, %f419;
	mov.f32 	%f460, %f419;
	mov.f32 	%f461, %f419;
	mov.f32 	%f462, %f419;
	mov.f32 	%f463, %f419;
	mov.f32 	%f464, %f419;
	mov.f32 	%f465, %f419;
	mov.f32 	%f466, %f419;
	mov.f32 	%f467, %f419;
	mov.f32 	%f468, %f419;
	mov.f32 	%f469, %f419;
	mov.f32 	%f470, %f419;
	mov.f32 	%f471, %f419;
	mov.f32 	%f472, %f419;
	mov.f32 	%f473, %f419;
	mov.f32 	%f474, %f419;
	mov.f32 	%f475, %f419;
	mov.f32 	%f476, %f419;
	mov.f32 	%f477, %f419;
	mov.f32 	%f478, %f419;
	mov.f32 	%f479, %f419;
	mov.f32 	%f480, %f419;
	mov.f32 	%f481, %f419;
	mov.f32 	%f482, %f419;
	@%p1 bra 	$L__BB0_5;
	mov.b32 	%r77, 0;
	mov.f32 	%f419, 0f00000000;
	mov.u32 	%r17, %tid.x;
	shr.u32 	%r18, %r17, 3;
	shl.b32 	%r19, %r18, 8;
	mov.u32 	%r20, _ZZ26block_tiling_2d_matrix_mulPfS_S_iiiE2As;
	add.s32 	%r21, %r19, %r20;
	add.s32 	%r2, %r21, 128;
$L__BB0_2:
	ld.param.u32 	%r75, [_Z26block_tiling_2d_matrix_mulPfS_S_iii_param_5];
	ld.param.u32 	%r73, [_Z26block_tiling_2d_matrix_mulPfS_S_iii_param_4];
	shr.u32 	%r22, %r17, 6;
	and.b32  	%r23, %r17, 63;
	mad.lo.s32 	%r24, %r22, %r75, %r23;
	add.s32 	%r25, %r24, %r75;
	add.s32 	%r26, %r25, %r75;
	add.s32 	%r27, %r26, %r75;
	add.s32 	%r28, %r27, %r75;
	add.s32 	%r29, %r28, %r75;
	add.s32 	%r30, %r29, %r75;
	add.s32 	%r31, %r30, %r75;
	shl.b32 	%r32, %r73, 3;
	shl.b32 	%r33, %r73, 4;
	shl.b32 	%r34, %r73, 5;
	and.b32  	%r35, %r17, 7;
	mad.lo.s32 	%r36, %r18, %r73, %r35;
	add.s32 	%r37, %r36, %r34;
	add.s32 	%r38, %r37, %r33;
	add.s32 	%r39, %r38, %r32;
	add.s32 	%r40, %r37, %r32;
	add.s32 	%r41, %r36, %r33;
	add.s32 	%r42, %r41, %r32;
	add.s32 	%r43, %r36, %r32;
	mul.wide.u32 	%rd14, %r36, 4;
	add.s64 	%rd15, %rd81, %rd14;
	ld.global.f32 	%f259, [%rd15];
	shl.b32 	%r44, %r17, 2;
	add.s32 	%r45, %r20, %r44;
	st.shared.f32 	[%r45], %f259;
	mul.wide.u32 	%rd16, %r43, 4;
	add.s64 	%rd17, %rd81, %rd16;
	ld.global.f32 	%f260, [%rd17];
	st.shared.f32 	[%r45+256], %f260;
	mul.wide.u32 	%rd18, %r41, 4;
	add.s64 	%rd19, %rd81, %rd18;
	ld.global.f32 	%f261, [%rd19];
	st.shared.f32 	[%r45+512], %f261;
	mul.wide.u32 	%rd20, %r42, 4;
	add.s64 	%rd21, %rd81, %rd20;
	ld.global.f32 	%f262, [%rd21];
	st.shared.f32 	[%r45+768], %f262;
	mul.wide.u32 	%rd22, %r37, 4;
	add.s64 	%rd23, %rd81, %rd22;
	ld.global.f32 	%f263, [%rd23];
	st.shared.f32 	[%r45+1024], %f263;
	mul.wide.u32 	%rd24, %r40, 4;
	add.s64 	%rd25, %rd81, %rd24;
	ld.global.f32 	%f264, [%rd25];
	st.shared.f32 	[%r45+1280], %f264;
	mul.wide.u32 	%rd26, %r38, 4;
	add.s64 	%rd27, %rd81, %rd26;
	ld.global.f32 	%f265, [%rd27];
	st.shared.f32 	[%r45+1536], %f265;
	mul.wide.u32 	%rd28, %r39, 4;
	add.s64 	%rd29, %rd81, %rd28;
	ld.global.f32 	%f266, [%rd29];
	st.shared.f32 	[%r45+1792], %f266;
	mul.wide.u32 	%rd30, %r24, 4;
	add.s64 	%rd31, %rd82, %rd30;
	ld.global.f32 	%f267, [%rd31];
	mov.u32 	%r46, _ZZ26block_tiling_2d_matrix_mulPfS_S_iiiE2Bs;
	add.s32 	%r47, %r46, %r44;
	st.shared.f32 	[%r47], %f267;
	mul.wide.u32 	%rd32, %r25, 4;
	add.s64 	%rd33, %rd82, %rd32;
	ld.global.f32 	%f268, [%rd33];
	st.shared.f32 	[%r47+256], %f268;
	mul.wide.u32 	%rd34, %r26, 4;
	add.s64 	%rd35, %rd82, %rd34;
	ld.global.f32 	%f269, [%rd35];
	st.shared.f32 	[%r47+512], %f269;
	mul.wide.u32 	%rd36, %r27, 4;
	add.s64 	%rd37, %rd82, %rd36;
	ld.global.f32 	%f270, [%rd37];
	st.shared.f32 	[%r47+768], %f270;
	mul.wide.u32 	%rd38, %r28, 4;
	add.s64 	%rd39, %rd82, %rd38;
	ld.global.f32 	%f271, [%rd39];
	st.shared.f32 	[%r47+1024], %f271;
	mul.wide.u32 	%rd40, %r29, 4;
	add.s64 	%rd41, %rd82, %rd40;
	ld.global.f32 	%f272, [%rd41];
	st.shared.f32 	[%r47+1280], %f272;
	mul.wide.u32 	%rd42, %r30, 4;
	add.s64 	%rd43, %rd82, %rd42;
	ld.global.f32 	%f273, [%rd43];
	st.shared.f32 	[%r47+1536], %f273;
	mul.wide.u32 	%rd44, %r31, 4;
	add.s64 	%rd45, %rd82, %rd44;
	ld.global.f32 	%f274, [%rd45];
	st.shared.f32 	[%r47+1792], %f274;
	bar.sync 	0;
	mov.b32 	%r79, 16;
	mov.u32 	%r78, %r2;
$L__BB0_3:
	ld.shared.f32 	%f275, [%r78+-128];
	ld.shared.f32 	%f276, [%r78+-96];
	ld.shared.f32 	%f277, [%r78+-64];
	ld.shared.f32 	%f278, [%r78+-32];
	ld.shared.f32 	%f279, [%r78];
	ld.shared.f32 	%f280, [%r78+32];
	ld.shared.f32 	%f281, [%r78+64];
	ld.shared.f32 	%f282, [%r78+96];
	mov.u32 	%r48, %tid.x;
	shl.b32 	%r49, %r48, 5;
	and.b32  	%r50, %r49, 224;
	mov.u32 	%r51, _ZZ26block_tiling_2d_matrix_mulPfS_S_iiiE2Bs;
	add.s32 	%r52, %r51, %r50;
	add.s32 	%r53, %r52, %r79;
	ld.shared.f32 	%f283, [%r53+-16];
	ld.shared.f32 	%f284, [%r53+-12];
	ld.shared.f32 	%f285, [%r53+-8];
	ld.shared.f32 	%f286, [%r53+-4];
	ld.shared.f32 	%f287, [%r53];
	ld.shared.f32 	%f288, [%r53+4];
	ld.shared.f32 	%f289, [%r53+8];
	ld.shared.f32 	%f290, [%r53+12];
	fma.rn.f32 	%f482, %f275, %f283, %f482;
	fma.rn.f32 	%f481, %f275, %f284, %f481;
	fma.rn.f32 	%f480, %f275, %f285, %f480;
	fma.rn.f32 	%f479, %f275, %f286, %f479;
	fma.rn.f32 	%f478, %f275, %f287, %f478;
	fma.rn.f32 	%f477, %f275, %f288, %f477;
	fma.rn.f32 	%f476, %f275, %f289, %f476;
	fma.rn.f32 	%f475, %f275, %f290, %f475;
	fma.rn.f32 	%f474, %f276, %f283, %f474;
	fma.rn.f32 	%f473, %f276, %f284, %f473;
	fma.rn.f32 	%f472, %f276, %f285, %f472;
	fma.rn.f32 	%f471, %f276, %f286, %f471;
	fma.rn.f32 	%f470, %f276, %f287, %f470;
	fma.rn.f32 	%f469, %f276, %f288, %f469;
	fma.rn.f32 	%f468, %f276, %f289, %f468;
	fma.rn.f32 	%f467, %f276, %f290, %f467;
	fma.rn.f32 	%f466, %f277, %f283, %f466;
	fma.rn.f32 	%f465, %f277, %f284, %f465;
	fma.rn.f32 	%f464, %f277, %f285, %f464;
	fma.rn.f32 	%f463, %f277, %f286, %f463;
	fma.rn.f32 	%f462, %f277, %f287, %f462;
	fma.rn.f32 	%f461, %f277, %f288, %f461;
	fma.rn.f32 	%f460, %f277, %f289, %f460;
	fma.rn.f32 	%f459, %f277, %f290, %f459;
	fma.rn.f32 	%f458, %f278, %f283, %f458;
	fma.rn.f32 	%f457, %f278, %f284, %f457;
	fma.rn.f32 	%f456, %f278, %f285, %f456;
	fma.rn.f32 	%f455, %f278, %f286, %f455;
	fma.rn.f32 	%f454, %f278, %f287, %f454;
	fma.rn.f32 	%f453, %f278, %f288, %f453;
	fma.rn.f32 	%f452, %f278, %f289, %f452;
	fma.rn.f32 	%f451, %f278, %f290, %f451;
	fma.rn.f32 	%f450, %f279, %f283, %f450;
	fma.rn.f32 	%f449, %f279, %f284, %f449;
	fma.rn.f32 	%f448, %f279, %f285, %f448;
	fma.rn.f32 	%f447, %f279, %f286, %f447;
	fma.rn.f32 	%f446, %f279, %f287, %f446;
	fma.rn.f32 	%f445, %f279, %f288, %f445;
	fma.rn.f32 	%f444, %f279, %f289, %f444;
	fma.rn.f32 	%f443, %f279, %f290, %f443;
	fma.rn.f32 	%f442, %f280, %f283, %f442;
	fma.rn.f32 	%f441, %f280, %f284, %f441;
	fma.rn.f32 	%f440, %f280, %f285, %f440;
	fma.rn.f32 	%f439, %f280, %f286, %f439;
	fma.rn.f32 	%f438, %f280, %f287, %f438;
	fma.rn.f32 	%f437, %f280, %f288, %f437;
	fma.rn.f32 	%f436, %f280, %f289, %f436;
	fma.rn.f32 	%f435, %f280, %f290, %f435;
	fma.rn.f32 	%f434, %f281, %f283, %f434;
	fma.rn.f32 	%f433, %f281, %f284, %f433;
	fma.rn.f32 	%f432, %f281, %f285, %f432;
	fma.rn.f32 	%f431, %f281, %f286, %f431;
	fma.rn.f32 	%f430, %f281, %f287, %f430;
	fma.rn.f32 	%f429, %f281, %f288, %f429;
	fma.rn.f32 	%f428, %f281, %f289, %f428;
	fma.rn.f32 	%f427, %f281, %f290, %f427;
	fma.rn.f32 	%f426, %f282, %f283, %f426;
	fma.rn.f32 	%f425, %f282, %f284, %f425;
	fma.rn.f32 	%f424, %f282, %f285, %f424;
	fma.rn.f32 	%f423, %f282, %f286, %f423;
	fma.rn.f32 	%f422, %f282, %f287, %f422;
	fma.rn.f32 	%f421, %f282, %f288, %f421;
	fma.rn.f32 	%f420, %f282, %f289, %f420;
	fma.rn.f32 	%f419, %f282, %f290, %f419;
	add.s32 	%r79, %r79, 256;
	add.s32 	%r78, %r78, 4;
	setp.ne.s32 	%p2, %r79, 2064;
	@%p2 bra 	$L__BB0_3;
	ld.param.u32 	%r74, [_Z26block_tiling_2d_matrix_mulPfS_S_iii_param_4];
	bar.sync 	0;
	add.s32 	%r77, %r77, 8;
	setp.lt.u32 	%p3, %r77, %r74;
	add.s64 	%rd82, %rd82, 8192;
	add.s64 	%rd81, %rd81, 32;
	@%p3 bra 	$L__BB0_2;
$L__BB0_5:
	ld.param.u32 	%r76, [_Z26block_tiling_2d_matrix_mulPfS_S_iii_param_5];
	ld.param.u64 	%rd80, [_Z26block_tiling_2d_matrix_mulPfS_S_iii_param_2];
	mov.u32 	%r54, %ctaid.y;
	mul.lo.s32 	%r55, %r54, %r76;
	shl.b32 	%r56, %r55, 6;
	mov.u32 	%r57, %ctaid.x;
	shl.b32 	%r58, %r57, 6;
	add.s32 	%r59, %r56, %r58;
	cvt.s64.s32 	%rd46, %r59;
	cvta.to.global.u64 	%rd47, %rd80;
	mov.u32 	%r60, %tid.x;
	shl.b32 	%r61, %r60, 3;
	and.b32  	%r62, %r61, 56;
	shl.b32 	%r63, %r60, 8;
	and.b32  	%r64, %r63, 260096;
	or.b32  	%r65, %r64, %r62;
	cvt.u64.u32 	%rd48, %r65;
	add.s64 	%rd49, %rd48, %rd46;
	shl.b64 	%rd50, %rd49, 2;
	add.s64 	%rd51, %rd47, %rd50;
	st.global.f32 	[%rd51], %f482;
	st.global.f32 	[%rd51+4], %f481;
	st.global.f32 	[%rd51+8], %f480;
	st.global.f32 	[%rd51+12], %f479;
	st.global.f32 	[%rd51+16], %f478;
	st.global.f32 	[%rd51+20], %f477;
	st.global.f32 	[%rd51+24], %f476;
	st.global.f32 	[%rd51+28], %f475;
	or.b32  	%r66, %r65, 256;
	cvt.u64.u32 	%rd52, %r66;
	add.s64 	%rd53, %rd52, %rd46;
	shl.b64 	%rd54, %rd53, 2;
	add.s64 	%rd55, %rd47, %rd54;
	st.global.f32 	[%rd55], %f474;
	st.global.f32 	[%rd55+4], %f473;
	st.global.f32 	[%rd55+8], %f472;
	st.global.f32 	[%rd55+12], %f471;
	st.global.f32 	[%rd55+16], %f470;
	st.global.f32 	[%rd55+20], %f469;
	st.global.f32 	[%rd55+24], %f468;
	st.global.f32 	[%rd55+28], %f467;
	or.b32  	%r67, %r65, 512;
	cvt.u64.u32 	%rd56, %r67;
	add.s64 	%rd57, %rd56, %rd46;
	shl.b64 	%rd58, %rd57, 2;
	add.s64 	%rd59, %rd47, %rd58;
	st.global.f32 	[%rd59], %f466;
	st.global.f32 	[%rd59+4], %f465;
	st.global.f32 	[%rd59+8], %f464;
	st.global.f32 	[%rd59+12], %f463;
	st.global.f32 	[%rd59+16], %f462;
	st.global.f32 	[%rd59+20], %f461;
	st.global.f32 	[%rd59+24], %f460;
	st.global.f32 	[%rd59+28], %f459;
	or.b32  	%r68, %r65, 768;
	cvt.u64.u32 	%rd60, %r68;
	add.s64 	%rd61, %rd60, %rd46;
	shl.b64 	%rd62, %rd61, 2;
	add.s64 	%rd63, %rd47, %rd62;
	st.global.f32 	[%rd63], %f458;
	st.global.f32 	[%rd63+4], %f457;
	st.global.f32 	[%rd63+8], %f456;
	st.global.f32 	[%rd63+12], %f455;
	st.global.f32 	[%rd63+16], %f454;
	st.global.f32 	[%rd63+20], %f453;
	st.global.f32 	[%rd63+24], %f452;
	st.global.f32 	[%rd63+28], %f451;
	or.b32  	%r69, %r65, 1024;
	cvt.u64.u32 	%rd64, %r69;
	add.s64 	%rd65, %rd64, %rd46;
	shl.b64 	%rd66, %rd65, 2;
	add.s64 	%rd67, %rd47, %rd66;
	st.global.f32 	[%rd67], %f450;
	st.global.f32 	[%rd67+4], %f449;
	st.global.f32 	[%rd67+8], %f448;
	st.global.f32 	[%rd67+12], %f447;
	st.global.f32 	[%rd67+16], %f446;
	st.global.f32 	[%rd67+20], %f445;
	st.global.f32 	[%rd67+24], %f444;
	st.global.f32 	[%rd67+28], %f443;
	or.b32  	%r70, %r65, 1280;
	cvt.u64.u32 	%rd68, %r70;
	add.s64 	%rd69, %rd68, %rd46;
	shl.b64 	%rd70, %rd69, 2;
	add.s64 	%rd71, %rd47, %rd70;
	st.global.f32 	[%rd71], %f442;
	st.global.f32 	[%rd71+4], %f441;
	st.global.f32 	[%rd71+8], %f440;
	st.global.f32 	[%rd71+12], %f439;
	st.global.f32 	[%rd71+16], %f438;
	st.global.f32 	[%rd71+20], %f437;
	st.global.f32 	[%rd71+24], %f436;
	st.global.f32 	[%rd71+28], %f435;
	or.b32  	%r71, %r65, 1536;
	cvt.u64.u32 	%rd72, %r71;
	add.s64 	%rd73, %rd72, %rd46;
	shl.b64 	%rd74, %rd73, 2;
	add.s64 	%rd75, %rd47, %rd74;
	st.global.f32 	[%rd75], %f434;
	st.global.f32 	[%rd75+4], %f433;
	st.global.f32 	[%rd75+8], %f432;
	st.global.f32 	[%rd75+12], %f431;
	st.global.f32 	[%rd75+16], %f430;
	st.global.f32 	[%rd75+20], %f429;
	st.global.f32 	[%rd75+24], %f428;
	st.global.f32 	[%rd75+28], %f427;
	or.b32  	%r72, %r65, 1792;
	cvt.u64.u32 	%rd76, %r72;
	add.s64 	%rd77, %rd76, %rd46;
	shl.b64 	%rd78, %rd77, 2;
	add.s64 	%rd79, %rd47, %rd78;
	st.global.f32 	[%rd79], %f426;
	st.global.f32 	[%rd79+4], %f425;
	st.global.f32 	[%rd79+8], %f424;
	st.global.f32 	[%rd79+12], %f423;
	st.global.f32 	[%rd79+16], %f422;
	st.global.f32 	[%rd79+20], %f421;
	st.global.f32 	[%rd79+24], %f420;
	st.global.f32 	[%rd79+28], %f419;
	ret;

}


// ===== COMPILED SASS (sm_100) =====

	.target	sm_100

	.elftype	@"ET_EXEC"


//--------------------- .note.nv.tkinfo           --------------------------
	.section	.note.nv.tkinfo,"",@"SHT_NOTE"
	.sectionflags	@"SHF_NOTE_NV_TKINFO"
	.tkinfo
        /*0018*/ 	.word	0x00000002
        /*0030*/ 	.string	""
        /*0030*/ 	.string	"ptxas"
        /*0030*/ 	.string	"Cuda compilation tools, release 13.0, V13.0.88"
        /*0030*/ 	.string	"Build cuda_13.0.r13.0/compiler.36424714_0"
        /*0030*/ 	.string	"-arch sm_100 -m 64 "



//--------------------- .note.nv.cuinfo           --------------------------
	.section	.note.nv.cuinfo,"",@"SHT_NOTE"
	.sectionflags	@"SHF_NOTE_NV_CUINFO"
        /*0018*/ 	.short	0x0002
        /*001a*/ 	.short	0x0064
        /*001c*/ 	.short	0x0082
	.zero		2


//--------------------- .nv.info                  --------------------------
	.section	.nv.info,"",@"SHT_CUDA_INFO"
	.align	4


	//----- nvinfo : EIATTR_REGCOUNT
	.align		4
        /*0000*/ 	.byte	0x04, 0x2f
        /*0002*/ 	.short	(.L_1 - .L_0)
	.align		4
.L_0:
        /*0004*/ 	.word	index@(_Z26block_tiling_2d_matrix_mulPfS_S_iii)
        /*0008*/ 	.word	0x00000060


	//----- nvinfo : EIATTR_FRAME_SIZE
	.align		4
.L_1:
        /*000c*/ 	.byte	0x04, 0x11
        /*000e*/ 	.short	(.L_3 - .L_2)
	.align		4
.L_2:
        /*0010*/ 	.word	index@(_Z26block_tiling_2d_matrix_mulPfS_S_iii)
        /*0014*/ 	.word	0x00000000


	//----- nvinfo : EIATTR_MIN_STACK_SIZE
	.align		4
.L_3:
        /*0018*/ 	.byte	0x04, 0x12
        /*001a*/ 	.short	(.L_5 - .L_4)
	.align		4
.L_4:
        /*001c*/ 	.word	index@(_Z26block_tiling_2d_matrix_mulPfS_S_iii)
        /*0020*/ 	.word	0x00000000
.L_5:


//--------------------- .nv.compat                --------------------------
	.section	.nv.compat,"",@"SHT_CUDA_COMPAT_INFO"
	.align	4
        /*0000*/ 	.byte	0x02, 0x09, 0x00, 0x00, 0x02, 0x02, 0x01, 0x00, 0x02, 0x05, 0x05, 0x00, 0x03, 0x07, 0x01, 0x01
        /*0010*/ 	.byte	0x02, 0x03, 0x00, 0x00, 0x02, 0x06, 0x01, 0x00, 0x04, 0x0b, 0x08, 0x00, 0x09, 0x00, 0x00, 0x00
        /*0020*/ 	.byte	0x00, 0x00, 0x00, 0x00


//--------------------- .nv.info._Z26block_tiling_2d_matrix_mulPfS_S_iii --------------------------
	.section	.nv.info._Z26block_tiling_2d_matrix_mulPfS_S_iii,"",@"SHT_CUDA_INFO"
	.sectionflags	@""
	.align	4


	//----- nvinfo : EIATTR_CUDA_API_VERSION
	.align		4
        /*0000*/ 	.byte	0x04, 0x37
        /*0002*/ 	.short	(.L_7 - .L_6)
.L_6:
        /*0004*/ 	.word	0x00000082


	//----- nvinfo : EIATTR_KPARAM_INFO
	.align		4
.L_7:
        /*0008*/ 	.byte	0x04, 0x17
        /*000a*/ 	.short	(.L_9 - .L_8)
.L_8:
        /*000c*/ 	.word	0x00000000
        /*0010*/ 	.short	0x0005
        /*0012*/ 	.short	0x0020
        /*0014*/ 	.byte	0x00, 0xf0, 0x11, 0x00


	//----- nvinfo : EIATTR_KPARAM_INFO
	.align		4
.L_9:
        /*0018*/ 	.byte	0x04, 0x17
        /*001a*/ 	.short	(.L_11 - .L_10)
.L_10:
        /*001c*/ 	.word	0x00000000
        /*0020*/ 	.short	0x0004
        /*0022*/ 	.short	0x001c
        /*0024*/ 	.byte	0x00, 0xf0, 0x11, 0x00


	//----- nvinfo : EIATTR_KPARAM_INFO
	.align		4
.L_11:
        /*0028*/ 	.byte	0x04, 0x17
        /*002a*/ 	.short	(.L_13 - .L_12)
.L_12:
        /*002c*/ 	.word	0x00000000
        /*0030*/ 	.short	0x0003
        /*0032*/ 	.short	0x0018
        /*0034*/ 	.byte	0x00, 0xf0, 0x11, 0x00


	//----- nvinfo : EIATTR_KPARAM_INFO
	.align		4
.L_13:
        /*0038*/ 	.byte	0x04, 0x17
        /*003a*/ 	.short	(.L_15 - .L_14)
.L_14:
        /*003c*/ 	.word	0x00000000
        /*0040*/ 	.short	0x0002
        /*0042*/ 	.short	0x0010
        /*0044*/ 	.byte	0x00, 0xf5, 0x21, 0x00


	//----- nvinfo : EIATTR_KPARAM_INFO
	.align		4
.L_15:
        /*0048*/ 	.byte	0x04, 0x17
        /*004a*/ 	.short	(.L_17 - .L_16)
.L_16:
        /*004c*/ 	.word	0x00000000
        /*0050*/ 	.short	0x0001
        /*0052*/ 	.short	0x0008
        /*0054*/ 	.byte	0x00, 0xf5, 0x21, 0x00


	//----- nvinfo : EIATTR_KPARAM_INFO
	.align		4
.L_17:
        /*0058*/ 	.byte	0x04, 0x17
        /*005a*/ 	.short	(.L_19 - .L_18)
.L_18:
        /*005c*/ 	.word	0x00000000
        /*0060*/ 	.short	0x0000
        /*0062*/ 	.short	0x0000
        /*0064*/ 	.byte	0x00, 0xf5, 0x21, 0x00


	//----- nvinfo : EIATTR_SPARSE_MMA_MASK
	.align		4
.L_19:
        /*0068*/ 	.byte	0x03, 0x50
        /*006a*/ 	.short	0x0000


	//----- nvinfo : EIATTR_MAXREG_COUNT
	.align		4
        /*006c*/ 	.byte	0x03, 0x1b
        /*006e*/ 	.short	0x00ff


	//----- nvinfo : EIATTR_NUM_BARRIERS
	.align		4
        /*0070*/ 	.byte	0x02, 0x4c
        /*0072*/ 	.byte	0x01
	.zero		1


	//----- nvinfo : EIATTR_MERCURY_ISA_VERSION
	.align		4
        /*0074*/ 	.byte	0x03, 0x5f
        /*0076*/ 	.short	0x0101


	//----- nvinfo : EIATTR_VRC_CTA_INIT_COUNT
	.align		4
        /*0078*/ 	.byte	0x02, 0x4a
	.zero		1
	.zero		1


	//----- nvinfo : EIATTR_EXIT_INSTR_OFFSETS
	.align		4
        /*007c*/ 	.byte	0x04, 0x1c
        /*007e*/ 	.short	(.L_21 - .L_20)


	//   ....[0]....
.L_20:
        /*0080*/ 	.word	0x000015d0


	//----- nvinfo : EIATTR_CBANK_PARAM_SIZE
	.align		4
.L_21:
        /*0084*/ 	.byte	0x03, 0x19
        /*0086*/ 	.short	0x0024


	//----- nvinfo : EIATTR_PARAM_CBANK
	.align		4
        /*0088*/ 	.byte	0x04, 0x0a
        /*008a*/ 	.short	(.L_23 - .L_22)
	.align		4
.L_22:
        /*008c*/ 	.word	index@(.nv.constant0._Z26block_tiling_2d_matrix_mulPfS_S_iii)
        /*0090*/ 	.short	0x0380
        /*0092*/ 	.short	0x0024


	//----- nvinfo : EIATTR_SW_WAR
	.align		4
.L_23:
        /*0094*/ 	.byte	0x04, 0x36
        /*0096*/ 	.short	(.L_25 - .L_24)
.L_24:
        /*0098*/ 	.word	0x00000008
.L_25:


//--------------------- .nv.callgraph             --------------------------
	.section	.nv.callgraph,"",@"SHT_CUDA_CALLGRAPH"
	.align	4
	.sectionentsize	8
	.align		4
        /*0000*/ 	.word	0x00000000
	.align		4
        /*0004*/ 	.word	0xffffffff
	.align		4
        /*0008*/ 	.word	0x00000000
	.align		4
        /*000c*/ 	.word	0xfffffffe
	.align		4
        /*0010*/ 	.word	0x00000000
	.align		4
        /*0014*/ 	.word	0xfffffffd
	.align		4
        /*0018*/ 	.word	0x00000000
	.align		4
        /*001c*/ 	.word	0xfffffffc


//--------------------- .text._Z26block_tiling_2d_matrix_mulPfS_S_iii --------------------------
	.section	.text._Z26block_tiling_2d_matrix_mulPfS_S_iii,"ax",@progbits
	.align	128
        .global         _Z26block_tiling_2d_matrix_mulPfS_S_iii
        .type           _Z26block_tiling_2d_matrix_mulPfS_S_iii,@function
        .size           _Z26block_tiling_2d_matrix_mulPfS_S_iii,(.L_x_4 - _Z26block_tiling_2d_matrix_mulPfS_S_iii)
        .other          _Z26block_tiling_2d_matrix_mulPfS_S_iii,@"STO_CUDA_ENTRY STV_DEFAULT"
_Z26block_tiling_2d_matrix_mulPfS_S_iii:
.text._Z26block_tiling_2d_matrix_mulPfS_S_iii:
[----:B------:R-:W-:Y:S08]  /*0000*/  LDC R1, c[0x0][0x37c] ;  /* 0x0000df00ff017b82 */ /* 0x000ff00000000800 */
[----:B------:R-:W0:Y:S01]  /*0010*/  S2UR UR8, SR_CTAID.Y ;  /* 0x00000000000879c3 */ /* 0x000e220000002600 */
[----:B------:R-:W1:Y:S01]  /*0020*/  LDCU UR12, c[0x0][0x39c] ;  /* 0x00007380ff0c77ac */ /* 0x000e620008000800 */
[----:B------:R-:W-:-:S02]  /*0030*/  CS2R R2, SRZ ;  /* 0x0000000000027805 */ /* 0x000fc4000001ff00 */
[----:B------:R-:W-:Y:S02]  /*0040*/  CS2R R4, SRZ ;  /* 0x0000000000047805 */ /* 0x000fe4000001ff00 */
[----:B------:R-:W-:Y:S01]  /*0050*/  CS2R R6, SRZ ;  /* 0x0000000000067805 */ /* 0x000fe2000001ff00 */
[----:B------:R-:W2:Y:S01]  /*0060*/  LDCU.128 UR4, c[0x0][0x380] ;  /* 0x00007000ff0477ac */ /* 0x000ea20008000c00 */
[----:B------:R-:W-:Y:S02]  /*0070*/  CS2R R8, SRZ ;  /* 0x0000000000087805 */ /* 0x000fe4000001ff00 */
[----:B------:R-:W-:Y:S01]  /*0080*/  CS2R R10, SRZ ;  /* 0x00000000000a7805 */ /* 0x000fe2000001ff00 */
[----:B------:R-:W3:Y:S01]  /*0090*/  S2UR UR9, SR_CTAID.X ;  /* 0x00000000000979c3 */ /* 0x000ee20000002500 */
[----:B------:R-:W-:Y:S02]  /*00a0*/  CS2R R12, SRZ ;  /* 0x00000000000c7805 */ /* 0x000fe4000001ff00 */
[----:B------:R-:W-:-:S02]  /*00b0*/  CS2R R14, SRZ ;  /* 0x00000000000e7805 */ /* 0x000fc4000001ff00 */
[----:B------:R-:W-:Y:S02]  /*00c0*/  CS2R R16, SRZ ;  /* 0x0000000000107805 */ /* 0x000fe4000001ff00 */
[----:B------:R-:W-:Y:S02]  /*00d0*/  CS2R R18, SRZ ;  /* 0x0000000000127805 */ /* 0x000fe4000001ff00 */
[----:B------:R-:W-:Y:S02]  /*00e0*/  CS2R R20, SRZ ;  /* 0x0000000000147805 */ /* 0x000fe4000001ff00 */
[----:B------:R-:W-:Y:S02]  /*00f0*/  CS2R R22, SRZ ;  /* 0x0000000000167805 */ /* 0x000fe4000001ff00 */
[----:B------:R-:W-:Y:S02]  /*0100*/  CS2R R32, SRZ ;  /* 0x0000000000207805 */ /* 0x000fe4000001ff00 */
[----:B------:R-:W-:-:S02]  /*0110*/  CS2R R34, SRZ ;  /* 0x0000000000227805 */ /* 0x000fc4000001ff00 */
[----:B------:R-:W-:Y:S02]  /*0120*/  CS2R R36, SRZ ;  /* 0x0000000000247805 */ /* 0x000fe4000001ff00 */
[----:B------:R-:W-:Y:S01]  /*0130*/  CS2R R38, SRZ ;  /* 0x0000000000267805 */ /* 0x000fe2000001ff00 */
[----:B-1----:R-:W-:Y:S01]  /*0140*/  UISETP.NE.AND UP0, UPT, UR12, URZ, UPT ;  /* 0x000000ff0c00728c */ /* 0x002fe2000bf05270 */
[----:B------:R-:W-:Y:S02]  /*0150*/  CS2R R40, SRZ ;  /* 0x0000000000287805 */ /* 0x000fe4000001ff00 */
[----:B------:R-:W-:Y:S02]  /*0160*/  CS2R R42, SRZ ;  /* 0x00000000002a7805 */ /* 0x000fe4000001ff00 */
[----:B------:R-:W-:Y:S02]  /*0170*/  CS2R R44, SRZ ;  /* 0x00000000002c7805 */ /* 0x000fe4000001ff00 */
[----:B------:R-:W-:Y:S01]  /*0180*/  CS2R R46, SRZ ;  /* 0x00000000002e7805 */ /* 0x000fe2000001ff00 */
[----:B0-----:R-:W-:Y:S01]  /*0190*/  UIMAD UR8, UR8, UR12, URZ ;  /* 0x0000000c080872a4 */ /* 0x001fe2000f8e02ff */
[----:B------:R-:W-:-:S02]  /*01a0*/  CS2R R48, SRZ ;  /* 0x0000000000307805 */ /* 0x000fc4000001ff00 */
[----:B------:R-:W-:Y:S02]  /*01b0*/  CS2R R54, SRZ ;  /* 0x0000000000367805 */ /* 0x000fe4000001ff00 */
[----:B------:R-:W-:Y:S01]  /*01c0*/  CS2R R56, SRZ ;  /* 0x0000000000387805 */ /* 0x000fe2000001ff00 */
[----:B------:R-:W-:Y:S01]  /*01d0*/  USHF.L.U32 UR8, UR8, 0x6, URZ ;  /* 0x0000000608087899 */ /* 0x000fe200080006ff */
[----:B------:R-:W-:Y:S02]  /*01e0*/  CS2R R58, SRZ ;  /* 0x00000000003a7805 */ /* 0x000fe4000001ff00 */
[----:B------:R-:W-:Y:S02]  /*01f0*/  CS2R R60, SRZ ;  /* 0x00000000003c7805 */ /* 0x000fe4000001ff00 */
[----:B------:R-:W-:Y:S01]  /*0200*/  CS2R R62, SRZ ;  /* 0x00000000003e7805 */ /* 0x000fe2000001ff00 */
[----:B---3--:R-:W-:Y:S01]  /*0210*/  USHF.L.U32 UR9, UR9, 0x6, URZ ;  /* 0x0000000609097899 */ /* 0x008fe200080006ff */
[----:B------:R-:W-:-:S02]  /*0220*/  CS2R R64, SRZ ;  /* 0x0000000000407805 */ /* 0x000fc4000001ff00 */
[----:B------:R-:W-:Y:S02]  /*0230*/  CS2R R66, SRZ ;  /* 0x0000000000427805 */ /* 0x000fe4000001ff00 */
[----:B------:R-:W-:Y:S02]  /*0240*/  CS2R R68, SRZ ;  /* 0x0000000000447805 */ /* 0x000fe4000001ff00 */
[----:B------:R-:W-:Y:S02]  /*0250*/  CS2R R70, SRZ ;  /* 0x0000000000467805 */ /* 0x000fe4000001ff00 */
[----:B------:R-:W-:Y:S02]  /*0260*/  CS2R R72, SRZ ;  /* 0x0000000000487805 */ /* 0x000fe4000001ff00 */
[----:B------:R-:W-:Y:S02]  /*0270*/  CS2R R74, SRZ ;  /* 0x00000000004a7805 */ /* 0x000fe4000001ff00 */
[----:B------:R-:W-:Y:S01]  /*0280*/  CS2R R76, SRZ ;  /* 0x00000000004c7805 */ /* 0x000fe2000001ff00 */
[----:B------:R-:W0:Y:S01]  /*0290*/  LDCU.64 UR10, c[0x0][0x358] ;  /* 0x00006b00ff0a77ac */ /* 0x000e220008000a00 */
[----:B--2---:R-:W-:-:S02]  /*02a0*/  UIMAD.WIDE.U32 UR6, UR9, 0x4, UR6 ;  /* 0x00000004090678a5 */ /* 0x004fc4000f8e0006 */
[----:B------:R-:W-:Y:S01]  /*02b0*/  UIMAD.WIDE UR4, UR8, 0x4, UR4 ;  /* 0x00000004080478a5 */ /* 0x000fe2000f8e0204 */
[----:B------:R-:W-:Y:S11]  /*02c0*/  BRA.U !UP0, `(.L_x_0) ;  /* 0x0000000908f47547 */ /* 0x000ff6000b800000 */
[----:B------:R-:W1:Y:S01]  /*02d0*/  S2R R0, SR_TID.X ;  /* 0x0000000000007919 */ /* 0x000e620000002100 */
[----:B------:R-:W2:Y:S01]  /*02e0*/  S2UR UR9, SR_CgaCtaId ;  /* 0x00000000000979c3 */ /* 0x000ea20000008800 */
[----:B------:R-:W-:Y:S01]  /*02f0*/  UMOV UR8, 0x400 ;  /* 0x0000040000087882 */ /* 0x000fe20000000000 */
[----:B------:R-:W-:Y:S01]  /*0300*/  IMAD.U32 R25, RZ, RZ, UR5 ;  /* 0x00000005ff197e24 */ /* 0x000fe2000f8e00ff */
[----:B------:R-:W-:Y:S01]  /*0310*/  MOV R24, UR4 ;  /* 0x0000000400187c02 */ /* 0x000fe20008000f00 */
[----:B------:R-:W-:Y:S01]  /*0320*/  IMAD.U32 R26, RZ, RZ, UR6 ;  /* 0x00000006ff1a7e24 */ /* 0x000fe2000f8e00ff */
[----:B------:R-:W-:Y:S01]  /*0330*/  MOV R29, UR5 ;  /* 0x00000005001d7c02 */ /* 0x000fe20008000f00 */
[----:B------:R-:W-:Y:S01]  /*0340*/  HFMA2 R2, -RZ, RZ, 0, 0 ;  /* 0x00000000ff027431 */ /* 0x000fe200000001ff */
[----:B------:R-:W-:Y:S01]  /*0350*/  MOV R25, UR7 ;  /* 0x0000000700197c02 */ /* 0x000fe20008000f00 */
[----:B------:R-:W-:Y:S01]  /*0360*/  IMAD.U32 R28, RZ, RZ, UR4 ;  /* 0x00000004ff1c7e24 */ /* 0x000fe2000f8e00ff */
[----:B------:R-:W-:Y:S01]  /*0370*/  MOV R50, R24 ;  /* 0x0000001800327202 */ /* 0x000fe20000000f00 */
[----:B------:R-:W-:Y:S01]  /*0380*/  IMAD.U32 R24, RZ, RZ, UR6 ;  /* 0x00000006ff187e24 */ /* 0x000fe2000f8e00ff */
[----:B------:R-:W-:Y:S01]  /*0390*/  MOV R27, UR7 ;  /* 0x00000007001b7c02 */ /* 0x000fe20008000f00 */
[----:B------:R-:W-:Y:S01]  /*03a0*/  IMAD.MOV.U32 R51, RZ, RZ, R29 ;  /* 0x000000ffff337224 */ /* 0x000fe200078e001d */
[----:B------:R-:W-:Y:S01]  /*03b0*/  MOV R52, R26 ;  /* 0x0000001a00347202 */ /* 0x000fe20000000f00 */
[----:B------:R-:W-:Y:S01]  /*03c0*/  IMAD.MOV.U32 R53, RZ, RZ, R25 ;  /* 0x000000ffff357224 */ /* 0x000fe200078e0019 */
[----:B------:R-:W-:Y:S01]  /*03d0*/  UMOV UR4, URZ ;  /* 0x000000ff00047c82 */ /* 0x000fe20008000000 */
[----:B--2---:R-:W-:Y:S01]  /*03e0*/  ULEA UR8, UR9, UR8, 0x18 ;  /* 0x0000000809087291 */ /* 0x004fe2000f8ec0ff */
[----:B-1----:R-:W-:-:S05]  /*03f0*/  SHF.R.U32.HI R78, RZ, 0x3, R0 ;  /* 0x00000003ff4e7819 */ /* 0x002fca0000011600 */
[----:B------:R-:W-:-:S05]  /*0400*/  LEA R79, R78, UR8, 0x8 ;  /* 0x000000084e4f7c11 */ /* 0x000fca000f8e40ff */
[----:B------:R-:W-:-:S07]  /*0410*/  VIADD R79, R79, 0x80 ;  /* 0x000000804f4f7836 */ /* 0x000fce0000000000 */
.L_x_2:
[----:B------:R-:W1:Y:S01]  /*0420*/  LDC R81, c[0x0][0x39c] ;  /* 0x0000e700ff517b82 */ /* 0x000e620000000800 */
[----:B------:R-:W2:Y:S01]  /*0430*/  LDCU UR5, c[0x0][0x3a0] ;  /* 0x00007400ff0577ac */ /* 0x000ea20008000800 */
[----:B------:R-:W-:Y:S02]  /*0440*/  SHF.R.U32.HI R24, RZ, 0x6, R0 ;  /* 0x00000006ff187819 */ /* 0x000fe40000011600 */
[C---:B------:R-:W-:Y:S02]  /*0450*/  LOP3.LUT R25, R0.reuse, 0x3f, RZ, 0xc0, !PT ;  /* 0x0000003f00197812 */ /* 0x040fe400078ec0ff */
[----:B------:R-:W-:-:S03]  /*0460*/  LOP3.LUT R30, R0, 0x7, RZ, 0xc0, !PT ;  /* 0x00000007001e7812 */ /* 0x000fc600078ec0ff */
[----:B--2---:R-:W-:-:S04]  /*0470*/  IMAD R25, R24, UR5, R25 ;  /* 0x0000000518197c24 */ /* 0x004fc8000f8e0219 */
[----:B------:R-:W-:Y:S02]  /*0480*/  VIADD R27, R25, UR5 ;  /* 0x00000005191b7c36 */ /* 0x000fe40008000000 */
[----:B-1----:R-:W-:-:S03]  /*0490*/  IMAD R30, R78, R81, R30 ;  /* 0x000000514e1e7224 */ /* 0x002fc600078e021e */
[----:B------:R-:W-:Y:S02]  /*04a0*/  IADD3 R29, PT, PT, R27, UR5, RZ ;  /* 0x000000051b1d7c10 */ /* 0x000fe4000fffe0ff */
[----:B------:R-:W-:Y:S01]  /*04b0*/  LEA R89, R81, R30, 0x4 ;  /* 0x0000001e51597211 */ /* 0x000fe200078e20ff */
[----:B------:R-:W-:-:S04]  /*04c0*/  IMAD.WIDE.U32 R86, R25, 0x4, R52 ;  /* 0x0000000419567825 */ /* 0x000fc800078e0034 */
[----:B------:R-:W-:Y:S01]  /*04d0*/  IMAD.WIDE.U32 R24, R27, 0x4, R52 ;  /* 0x000000041b187825 */ /* 0x000fe200078e0034 */
[----:B------:R-:W-:Y:S01]  /*04e0*/  LEA R90, R81, R30, 0x5 ;  /* 0x0000001e515a7211 */ /* 0x000fe200078e28ff */
[----:B0-----:R-:W2:Y:S02]  /*04f0*/  LDG.E R86, desc[UR10][R86.64] ;  /* 0x0000000a56567981 */ /* 0x001ea4000c1e1900 */
[----:B------:R-:W-:Y:S02]  /*0500*/  IMAD.WIDE.U32 R92, R89, 0x4, R50 ;  /* 0x00000004595c7825 */ /* 0x000fe400078e0032 */
[----:B------:R0:W3:Y:S02]  /*0510*/  LDG.E R85, desc[UR10][R24.64] ;  /* 0x0000000a18557981 */ /* 0x0000e4000c1e1900 */
[C---:B------:R-:W-:Y:S02]  /*0520*/  VIADD R31, R29.reuse, UR5 ;  /* 0x000000051d1f7c36 */ /* 0x040fe40008000000 */
[----:B------:R-:W-:Y:S01]  /*0530*/  IMAD.WIDE.U32 R28, R29, 0x4, R52 ;  /* 0x000000041d1c7825 */ /* 0x000fe200078e0034 */
[----:B------:R1:W4:Y:S02]  /*0540*/  LDG.E R92, desc[UR10][R92.64] ;  /* 0x0000000a5c5c7981 */ /* 0x000324000c1e1900 */
[----:B------:R-:W-:-:S02]  /*0550*/  IADD3 R91, PT, PT, R31, UR5, RZ ;  /* 0x000000051f5b7c10 */ /* 0x000fc4000fffe0ff */
[----:B------:R5:W3:Y:S01]  /*0560*/  LDG.E R84, desc[UR10][R28.64] ;  /* 0x0000000a1c547981 */ /* 0x000ae2000c1e1900 */
[----:B0-----:R-:W-:-:S04]  /*0570*/  IMAD.WIDE.U32 R24, R31, 0x4, R52 ;  /* 0x000000041f187825 */ /* 0x001fc800078e0034 */
[----:B-1----:R-:W-:Y:S01]  /*0580*/  IMAD R93, R81, 0x8, R30 ;  /* 0x00000008515d7824 */ /* 0x002fe200078e021e */
[----:B------:R0:W3:Y:S03]  /*0590*/  LDG.E R83, desc[UR10][R24.64] ;  /* 0x0000000a18537981 */ /* 0x0000e6000c1e1900 */
[----:B-----5:R-:W-:-:S04]  /*05a0*/  IMAD.WIDE.U32 R28, R93, 0x4, R50 ;  /* 0x000000045d1c7825 */ /* 0x020fc800078e0032 */
[C---:B------:R-:W-:Y:S02]  /*05b0*/  IMAD R93, R81.reuse, 0x8, R89 ;  /* 0x00000008515d7824 */ /* 0x040fe400078e0259 */
[----:B0-----:R-:W-:Y:S01]  /*05c0*/  IMAD.WIDE.U32 R24, R90, 0x4, R50 ;  /* 0x000000045a187825 */ /* 0x001fe200078e0032 */
[----:B------:R-:W-:Y:S01]  /*05d0*/  LEA R89, R81, R90, 0x3 ;  /* 0x0000005a51597211 */ /* 0x000fe200078e18ff */
[----:B------:R-:W5:Y:S02]  /*05e0*/  LDG.E R80, desc[UR10][R28.64] ;  /* 0x0000000a1c507981 */ /* 0x000f64000c1e1900 */
[----:B------:R-:W-:Y:S02]  /*05f0*/  IMAD.WIDE.U32 R26, R91, 0x4, R52 ;  /* 0x000000045b1a7825 */ /* 0x000fe400078e0034 */
[----:B------:R0:W2:Y:S02]  /*0600*/  LDG.E R87, desc[UR10][R24.64] ;  /* 0x0000000a18577981 */ /* 0x0000a4000c1e1900 */
[----:B------:R-:W-:-:S02]  /*0610*/  IMAD.WIDE.U32 R30, R30, 0x4, R50 ;  /* 0x000000041e1e7825 */ /* 0x000fc400078e0032 */
[----:B------:R1:W3:Y:S02]  /*0620*/  LDG.E R82, desc[UR10][R26.64] ;  /* 0x0000000a1a527981 */ /* 0x0002e4000c1e1900 */
[----:B------:R-:W-:Y:S02]  /*0630*/  IMAD R90, R81, 0x10, R90 ;  /* 0x00000010515a7824 */ /* 0x000fe400078e025a */
[----:B------:R1:W3:Y:S01]  /*0640*/  LDG.E R88, desc[UR10][R30.64] ;  /* 0x0000000a1e587981 */ /* 0x0002e2000c1e1900 */
[----:B0-----:R-:W-:-:S04]  /*0650*/  IMAD.WIDE.U32 R24, R93, 0x4, R50 ;  /* 0x000000045d187825 */ /* 0x001fc800078e0032 */
[--C-:B-1----:R-:W-:Y:S02]  /*0660*/  IMAD.WIDE.U32 R26, R89, 0x4, R50.reuse ;  /* 0x00000004591a7825 */ /* 0x102fe400078e0032 */
[----:B------:R0:W3:Y:S01]  /*0670*/  LDG.E R89, desc[UR10][R24.64] ;  /* 0x0000000a18597981 */ /* 0x0000e2000c1e1900 */
[----:B------:R-:W-:Y:S01]  /*0680*/  LEA R31, R81, R90, 0x3 ;  /* 0x0000005a511f7211 */ /* 0x000fe200078e18ff */
[----:B------:R-:W-:Y:S02]  /*0690*/  IMAD.WIDE.U32 R28, R90, 0x4, R50 ;  /* 0x000000045a1c7825 */ /* 0x000fe400078e0032 */
[----:B------:R1:W3:Y:S02]  /*06a0*/  LDG.E R93, desc[UR10][R26.64] ;  /* 0x0000000a1a5d7981 */ /* 0x0002e4000c1e1900 */
[----:B0-----:R-:W-:Y:S02]  /*06b0*/  VIADD R25, R91, UR5 ;  /* 0x000000055b197c36 */ /* 0x001fe40008000000 */
[----:B------:R0:W3:Y:S02]  /*06c0*/  LDG.E R28, desc[UR10][R28.64] ;  /* 0x0000000a1c1c7981 */ /* 0x0000e4000c1e1900 */
[C---:B------:R-:W-:Y:S01]  /*06d0*/  IMAD.WIDE.U32 R90, R25.reuse, 0x4, R52 ;  /* 0x00000004195a7825 */ /* 0x040fe200078e0034 */
[----:B------:R-:W-:-:S05]  /*06e0*/  IADD3 R25, PT, PT, R25, UR5, RZ ;  /* 0x0000000519197c10 */ /* 0x000fca000fffe0ff */
[----:B-1----:R-:W-:Y:S01]  /*06f0*/  VIADD R27, R25, UR5 ;  /* 0x00000005191b7c36 */ /* 0x002fe20008000000 */
[----:B------:R-:W3:Y:S01]  /*0700*/  LDG.E R90, desc[UR10][R90.64] ;  /* 0x0000000a5a5a7981 */ /* 0x000ee2000c1e1900 */
[----:B------:R-:W-:-:S04]  /*0710*/  IMAD.WIDE.U32 R30, R31, 0x4, R50 ;  /* 0x000000041f1e7825 */ /* 0x000fc800078e0032 */
[--C-:B------:R-:W-:Y:S02]  /*0720*/  IMAD.WIDE.U32 R24, R25, 0x4, R52.reuse ;  /* 0x0000000419187825 */ /* 0x100fe400078e0034 */
[----:B------:R1:W3:Y:S02]  /*0730*/  LDG.E R30, desc[UR10][R30.64] ;  /* 0x0000000a1e1e7981 */ /* 0x0002e4000c1e1900 */
[----:B------:R-:W-:Y:S02]  /*0740*/  IMAD.WIDE.U32 R26, R27, 0x4, R52 ;  /* 0x000000041b1a7825 */ /* 0x000fe400078e0034 */
[----:B------:R1:W3:Y:S04]  /*0750*/  LDG.E R24, desc[UR10][R24.64] ;  /* 0x0000000a18187981 */ /* 0x0002e8000c1e1900 */
[----:B------:R-:W3:Y:S01]  /*0760*/  LDG.E R26, desc[UR10][R26.64] ;  /* 0x0000000a1a1a7981 */ /* 0x000ee2000c1e1900 */
[----:B------:R-:W1:Y:S01]  /*0770*/  S2UR UR6, SR_CgaCtaId ;  /* 0x00000000000679c3 */ /* 0x000e620000008800 */
[----:B------:R-:W-:-:S02]  /*0780*/  UMOV UR5, 0x400 ;  /* 0x0000040000057882 */ /* 0x000fc40000000000 */
[----:B------:R-:W-:Y:S01]  /*0790*/  UIADD3 UR5, UPT, UPT, UR5, 0x800, URZ ;  /* 0x0000080005057890 */ /* 0x000fe2000fffe0ff */
[----:B0-----:R-:W-:-:S03]  /*07a0*/  LEA R29, R0, UR8, 0x2 ;  /* 0x00000008001d7c11 */ /* 0x001fc6000f8e10ff */
[----:B-1----:R-:W-:-:S06]  /*07b0*/  ULEA UR5, UR6, UR5, 0x18 ;  /* 0x0000000506057291 */ /* 0x002fcc000f8ec0ff */
[----:B------:R-:W-:Y:S02]  /*07c0*/  LEA R31, R0, UR5, 0x2 ;  /* 0x00000005001f7c11 */ /* 0x000fe4000f8e10ff */
[----:B------:R-:W0:Y:S01]  /*07d0*/  S2R R0, SR_TID.X ;  /* 0x0000000000007919 */ /* 0x000e220000002100 */
[----:B------:R-:W-:-:S06]  /*07e0*/  UIADD3 UR4, UPT, UPT, UR4, 0x8, URZ ;  /* 0x0000000804047890 */ /* 0x000fcc000fffe0ff */
[----:B------:R-:W-:Y:S02]  /*07f0*/  ISETP.LE.U32.AND P2, PT, R81, UR4, PT ;  /* 0x0000000451007c0c */ /* 0x000fe4000bf43070 */
[----:B0-----:R-:W-:-:S04]  /*0800*/  SHF.L.U32 R25, R0, 0x5, RZ ;  /* 0x0000000500197819 */ /* 0x001fc800000006ff */
[----:B------:R-:W-:-:S04]  /*0810*/  LOP3.LUT R25, R25, 0xe0, RZ, 0xc0, !PT ;  /* 0x000000e019197812 */ /* 0x000fc800078ec0ff */
[----:B------:R-:W-:Y:S01]  /*0820*/  IADD3 R81, PT, PT, R25, UR5, RZ ;  /* 0x0000000519517c10 */ /* 0x000fe2000fffe0ff */
[----:B------:R-:W-:Y:S01]  /*0830*/  UMOV UR5, 0x10 ;  /* 0x0000001000057882 */ /* 0x000fe20000000000 */
[----:B----4-:R-:W-:Y:S04]  /*0840*/  STS [R29+0x200], R92 ;  /* 0x0002005c1d007388 */ /* 0x010fe80000000800 */
[----:B-----5:R0:W-:Y:S04]  /*0850*/  STS [R29+0x100], R80 ;  /* 0x000100501d007388 */ /* 0x0201e80000000800 */
[----:B--2---:R1:W-:Y:S04]  /*0860*/  STS [R29+0x400], R87 ;  /* 0x000400571d007388 */ /* 0x0043e80000000800 */
[----:B---3--:R1:W-:Y:S04]  /*0870*/  STS [R29], R88 ;  /* 0x000000581d007388 */ /* 0x0083e80000000800 */
[----:B------:R1:W-:Y:S04]  /*0880*/  STS [R29+0x300], R89 ;  /* 0x000300591d007388 */ /* 0x0003e80000000800 */
[----:B------:R1:W-:Y:S04]  /*0890*/  STS [R29+0x500], R93 ;  /* 0x0005005d1d007388 */ /* 0x0003e80000000800 */
[----:B------:R1:W-:Y:S04]  /*08a0*/  STS [R29+0x600], R28 ;  /* 0x0006001c1d007388 */ /* 0x0003e80000000800 */
[----:B------:R1:W-:Y:S04]  /*08b0*/  STS [R29+0x700], R30 ;  /* 0x0007001e1d007388 */ /* 0x0003e80000000800 */
[----:B------:R1:W-:Y:S04]  /*08c0*/  STS [R31], R86 ;  /* 0x000000561f007388 */ /* 0x0003e80000000800 */
[----:B------:R1:W-:Y:S04]  /*08d0*/  STS [R31+0x100], R85 ;  /* 0x000100551f007388 */ /* 0x0003e80000000800 */
[----:B------:R1:W-:Y:S04]  /*08e0*/  STS [R31+0x200], R84 ;  /* 0x000200541f007388 */ /* 0x0003e80000000800 */
[----:B------:R1:W-:Y:S04]  /*08f0*/  STS [R31+0x300], R83 ;  /* 0x000300531f007388 */ /* 0x0003e80000000800 */
[----:B------:R1:W-:Y:S04]  /*0900*/  STS [R31+0x400], R82 ;  /* 0x000400521f007388 */ /* 0x0003e80000000800 */
[----:B------:R1:W-:Y:S04]  /*0910*/  STS [R31+0x500], R90 ;  /* 0x0005005a1f007388 */ /* 0x0003e80000000800 */
[----:B------:R1:W-:Y:S04]  /*0920*/  STS [R31+0x600], R24 ;  /* 0x000600181f007388 */ /* 0x0003e80000000800 */
[----:B------:R1:W-:Y:S01]  /*0930*/  STS [R31+0x700], R26 ;  /* 0x0007001a1f007388 */ /* 0x0003e20000000800 */
[----:B0-----:R-:W-:Y:S01]  /*0940*/  IMAD.MOV.U32 R80, RZ, RZ, R79 ;  /* 0x000000ffff507224 */ /* 0x001fe200078e004f */
[----:B------:R-:W-:Y:S06]  /*0950*/  BAR.SYNC.DEFER_BLOCKING 0x0 ;  /* 0x0000000000007b1d */ /* 0x000fec0000010000 */
.L_x_1:
[----:B-1----:R-:W-:Y:S04]  /*0960*/  LDS R82, [R80+-0x80] ;  /* 0xffff800050527984 */ /* 0x002fe80000000800 */
[----:B------:R-:W0:Y:S04]  /*0970*/  LDS.128 R24, [R81+UR5+-0x10] ;  /* 0xfffff00551187984 */ /* 0x000e280008000c00 */
[----:B------:R-:W1:Y:S01]  /*0980*/  LDS.128 R28, [R81+UR5] ;  /* 0x00000005511c7984 */ /* 0x000e620008000c00 */
[----:B------:R-:W-:-:S03]  /*0990*/  UIADD3 UR5, UPT, UPT, UR5, 0x100, URZ ;  /* 0x0000010005057890 */ /* 0x000fc6000fffe0ff */
[----:B------:R-:W2:Y:S01]  /*09a0*/  LDS R84, [R80+-0x60] ;  /* 0xffffa00050547984 */ /* 0x000ea20000000800 */
[----:B------:R-:W-:-:S03]  /*09b0*/  UISETP.NE.AND UP0, UPT, UR5, 0x810, UPT ;  /* 0x000008100500788c */ /* 0x000fc6000bf05270 */
[----:B------:R-:W3:Y:S04]  /*09c0*/  LDS R86, [R80+-0x40] ;  /* 0xffffc00050567984 */ /* 0x000ee80000000800 */
[----:B------:R-:W4:Y:S04]  /*09d0*/  LDS R88, [R80+-0x20] ;  /* 0xffffe00050587984 */ /* 0x000f280000000800 */
[----:B------:R-:W5:Y:S04]  /*09e0*/  LDS R90, [R80] ;  /* 0x00000000505a7984 */ /* 0x000f680000000800 */
[----:B------:R-:W5:Y:S01]  /*09f0*/  LDS R92, [R80+0x40] ;  /* 0x00004000505c7984 */ /* 0x000f620000000800 */
[C---:B0-----:R-:W-:Y:S01]  /*0a00*/  FFMA R77, R82.reuse, R24, R77 ;  /* 0x00000018524d7223 */ /* 0x041fe2000000004d */
[C---:B------:R-:W-:Y:S01]  /*0a10*/  FFMA R76, R82.reuse, R25, R76 ;  /* 0x00000019524c7223 */ /* 0x040fe2000000004c */
[C---:B------:R-:W-:Y:S01]  /*0a20*/  FFMA R75, R82.reuse, R26, R75 ;  /* 0x0000001a524b7223 */ /* 0x040fe2000000004b */
[C---:B------:R-:W-:Y:S01]  /*0a30*/  FFMA R74, R82.reuse, R27, R74 ;  /* 0x0000001b524a7223 */ /* 0x040fe2000000004a */
[C---:B-1----:R-:W-:Y:S01]  /*0a40*/  FFMA R73, R82.reuse, R28, R73 ;  /* 0x0000001c52497223 */ /* 0x042fe20000000049 */
[C---:B------:R-:W-:Y:S01]  /*0a50*/  FFMA R72, R82.reuse, R29, R72 ;  /* 0x0000001d52487223 */ /* 0x040fe20000000048 */
[C---:B------:R-:W-:Y:S01]  /*0a60*/  FFMA R71, R82.reuse, R30, R71 ;  /* 0x0000001e52477223 */ /* 0x040fe20000000047 */
[----:B------:R-:W-:Y:S01]  /*0a70*/  FFMA R70, R82, R31, R70 ;  /* 0x0000001f52467223 */ /* 0x000fe20000000046 */
[C---:B--2---:R-:W-:Y:S01]  /*0a80*/  FFMA R69, R84.reuse, R24, R69 ;  /* 0x0000001854457223 */ /* 0x044fe20000000045 */
[C---:B------:R-:W-:Y:S01]  /*0a90*/  FFMA R68, R84.reuse, R25, R68 ;  /* 0x0000001954447223 */ /* 0x040fe20000000044 */
[C---:B------:R-:W-:Y:S01]  /*0aa0*/  FFMA R67, R84.reuse, R26, R67 ;  /* 0x0000001a54437223 */ /* 0x040fe20000000043 */
[C---:B------:R-:W-:Y:S01]  /*0ab0*/  FFMA R66, R84.reuse, R27, R66 ;  /* 0x0000001b54427223 */ /* 0x040fe20000000042 */
[C---:B------:R-:W-:Y:S01]  /*0ac0*/  FFMA R65, R84.reuse, R28, R65 ;  /* 0x0000001c54417223 */ /* 0x040fe20000000041 */
[C---:B------:R-:W-:Y:S01]  /*0ad0*/  FFMA R64, R84.reuse, R29, R64 ;  /* 0x0000001d54407223 */ /* 0x040fe20000000040 */
[C---:B------:R-:W-:Y:S01]  /*0ae0*/  FFMA R63, R84.reuse, R30, R63 ;  /* 0x0000001e543f7223 */ /* 0x040fe2000000003f */
[----:B------:R-:W-:Y:S01]  /*0af0*/  FFMA R62, R84, R31, R62 ;  /* 0x0000001f543e7223 */ /* 0x000fe2000000003e */
[----:B------:R-:W0:Y:S01]  /*0b00*/  LDS R82, [R80+0x20] ;  /* 0x0000200050527984 */ /* 0x000e220000000800 */
[C---:B---3--:R-:W-:Y:S01]  /*0b10*/  FFMA R61, R86.reuse, R24, R61 ;  /* 0x00000018563d7223 */ /* 0x048fe2000000003d */
[C---:B------:R-:W-:Y:S01]  /*0b20*/  FFMA R60, R86.reuse, R25, R60 ;  /* 0x00000019563c7223 */ /* 0x040fe2000000003c */
[C---:B------:R-:W-:Y:S01]  /*0b30*/  FFMA R59, R86.reuse, R26, R59 ;  /* 0x0000001a563b7223 */ /* 0x040fe2000000003b */
[----:B------:R1:W2:Y:S01]  /*0b40*/  LDS R84, [R80+0x60] ;  /* 0x0000600050547984 */ /* 0x0002a20000000800 */
[C---:B------:R-:W-:Y:S01]  /*0b50*/  FFMA R58, R86.reuse, R27, R58 ;  /* 0x0000001b563a7223 */ /* 0x040fe2000000003a */
[C---:B------:R-:W-:Y:S01]  /*0b60*/  FFMA R57, R86.reuse, R28, R57 ;  /* 0x0000001c56397223 */ /* 0x040fe20000000039 */
[C---:B------:R-:W-:Y:S01]  /*0b70*/  FFMA R56, R86.reuse, R29, R56 ;  /* 0x0000001d56387223 */ /* 0x040fe20000000038 */
[C---:B------:R-:W-:Y:S01]  /*0b80*/  FFMA R55, R86.reuse, R30, R55 ;  /* 0x0000001e56377223 */ /* 0x040fe20000000037 */
[----:B------:R-:W-:Y:S01]  /*0b90*/  FFMA R54, R86, R31, R54 ;  /* 0x0000001f56367223 */ /* 0x000fe20000000036 */
[C---:B----4-:R-:W-:Y:S01]  /*0ba0*/  FFMA R49, R88.reuse, R24, R49 ;  /* 0x0000001858317223 */ /* 0x050fe20000000031 */
[C---:B------:R-:W-:Y:S01]  /*0bb0*/  FFMA R48, R88.reuse, R25, R48 ;  /* 0x0000001958307223 */ /* 0x040fe20000000030 */
[C---:B------:R-:W-:Y:S01]  /*0bc0*/  FFMA R47, R88.reuse, R26, R47 ;  /* 0x0000001a582f7223 */ /* 0x040fe2000000002f */
[C---:B------:R-:W-:Y:S01]  /*0bd0*/  FFMA R46, R88.reuse, R27, R46 ;  /* 0x0000001b582e7223 */ /* 0x040fe2000000002e */
[C---:B------:R-:W-:Y:S01]  /*0be0*/  FFMA R45, R88.reuse, R28, R45 ;  /* 0x0000001c582d7223 */ /* 0x040fe2000000002d */
[C---:B------:R-:W-:Y:S01]  /*0bf0*/  FFMA R44, R88.reuse, R29, R44 ;  /* 0x0000001d582c7223 */ /* 0x040fe2000000002c */
[C---:B------:R-:W-:Y:S01]  /*0c00*/  FFMA R43, R88.reuse, R30, R43 ;  /* 0x0000001e582b7223 */ /* 0x040fe2000000002b */
[----:B------:R-:W-:Y:S01]  /*0c10*/  FFMA R42, R88, R31, R42 ;  /* 0x0000001f582a7223 */ /* 0x000fe2000000002a */
[C---:B-----5:R-:W-:Y:S01]  /*0c20*/  FFMA R41, R90.reuse, R24, R41 ;  /* 0x000000185a297223 */ /* 0x060fe20000000029 */
[C---:B------:R-:W-:Y:S01]  /*0c30*/  FFMA R40, R90.reuse, R25, R40 ;  /* 0x000000195a287223 */ /* 0x040fe20000000028 */
[C---:B------:R-:W-:Y:S01]  /*0c40*/  FFMA R39, R90.reuse, R26, R39 ;  /* 0x0000001a5a277223 */ /* 0x040fe20000000027 */
[C---:B------:R-:W-:Y:S01]  /*0c50*/  FFMA R38, R90.reuse, R27, R38 ;  /* 0x0000001b5a267223 */ /* 0x040fe20000000026 */
[C---:B------:R-:W-:Y:S01]  /*0c60*/  FFMA R37, R90.reuse, R28, R37 ;  /* 0x0000001c5a257223 */ /* 0x040fe20000000025 */
[C---:B------:R-:W-:Y:S01]  /*0c70*/  FFMA R36, R90.reuse, R29, R36 ;  /* 0x0000001d5a247223 */ /* 0x040fe20000000024 */
[C---:B------:R-:W-:Y:S01]  /*0c80*/  FFMA R35, R90.reuse, R30, R35 ;  /* 0x0000001e5a237223 */ /* 0x040fe20000000023 */
[----:B------:R-:W-:Y:S01]  /*0c90*/  FFMA R34, R90, R31, R34 ;  /* 0x0000001f5a227223 */ /* 0x000fe20000000022 */
[C---:B------:R-:W-:Y:S01]  /*0ca0*/  FFMA R17, R92.reuse, R24, R17 ;  /* 0x000000185c117223 */ /* 0x040fe20000000011 */
[C---:B------:R-:W-:Y:S01]  /*0cb0*/  FFMA R16, R92.reuse, R25, R16 ;  /* 0x000000195c107223 */ /* 0x040fe20000000010 */
[C---:B------:R-:W-:Y:S01]  /*0cc0*/  FFMA R15, R92.reuse, R26, R15 ;  /* 0x0000001a5c0f7223 */ /* 0x040fe2000000000f */
[C---:B------:R-:W-:Y:S01]  /*0cd0*/  FFMA R14, R92.reuse, R27, R14 ;  /* 0x0000001b5c0e7223 */ /* 0x040fe2000000000e */
[C---:B------:R-:W-:Y:S01]  /*0ce0*/  FFMA R13, R92.reuse, R28, R13 ;  /* 0x0000001c5c0d7223 */ /* 0x040fe2000000000d */
[C---:B------:R-:W-:Y:S01]  /*0cf0*/  FFMA R12, R92.reuse, R29, R12 ;  /* 0x0000001d5c0c7223 */ /* 0x040fe2000000000c */
[C---:B------:R-:W-:Y:S01]  /*0d00*/  FFMA R11, R92.reuse, R30, R11 ;  /* 0x0000001e5c0b7223 */ /* 0x040fe2000000000b */
[----:B------:R-:W-:Y:S01]  /*0d10*/  FFMA R10, R92, R31, R10 ;  /* 0x0000001f5c0a7223 */ /* 0x000fe2000000000a */
[----:B-1----:R-:W-:Y:S01]  /*0d20*/  IADD3 R80, PT, PT, R80, 0x4, RZ ;  /* 0x0000000450507810 */ /* 0x002fe20007ffe0ff */
[C---:B0-----:R-:W-:Y:S01]  /*0d30*/  FFMA R33, R82.reuse, R24, R33 ;  /* 0x0000001852217223 */ /* 0x041fe20000000021 */
[C---:B------:R-:W-:Y:S01]  /*0d40*/  FFMA R32, R82.reuse, R25, R32 ;  /* 0x0000001952207223 */ /* 0x040fe20000000020 */
[C---:B------:R-:W-:Y:S01]  /*0d50*/  FFMA R23, R82.reuse, R26, R23 ;  /* 0x0000001a52177223 */ /* 0x040fe20000000017 */
[C---:B------:R-:W-:Y:S01]  /*0d60*/  FFMA R22, R82.reuse, R27, R22 ;  /* 0x0000001b52167223 */ /* 0x040fe20000000016 */
[C---:B------:R-:W-:Y:S01]  /*0d70*/  FFMA R21, R82.reuse, R28, R21 ;  /* 0x0000001c52157223 */ /* 0x040fe20000000015 */
        /* <DEDUP_REMOVED lines=11> */
[----:B------:R-:W-:Y:S06]  /*0e30*/  BRA.U UP0, `(.L_x_1) ;  /* 0xfffffff900c87547 */ /* 0x000fec000b83ffff */
[----:B------:R-:W-:Y:S01]  /*0e40*/  BAR.SYNC.DEFER_BLOCKING 0x0 ;  /* 0x0000000000007b1d */ /* 0x000fe20000010000 */
[----:B------:R-:W-:Y:S02]  /*0e50*/  IADD3 R52, P0, PT, R52, 0x2000, RZ ;  /* 0x0000200034347810 */ /* 0x000fe40007f1e0ff */
[----:B------:R-:W-:-:S03]  /*0e60*/  IADD3 R50, P1, PT, R50, 0x20, RZ ;  /* 0x0000002032327810 */ /* 0x000fc60007f3e0ff */
[----:B------:R-:W-:Y:S01]  /*0e70*/  IMAD.X R53, RZ, RZ, R53, P0 ;  /* 0x000000ffff357224 */ /* 0x000fe200000e0635 */
[----:B------:R-:W-:Y:S01]  /*0e80*/  IADD3.X R51, PT, PT, RZ, R51, RZ, P1, !PT ;  /* 0x00000033ff337210 */ /* 0x000fe20000ffe4ff */
[----:B------:R-:W-:Y:S08]  /*0e90*/  @!P2 BRA `(.L_x_2) ;  /* 0xfffffff40060a947 */ /* 0x000ff0000383ffff */
.L_x_0:
[----:B------:R-:W1:Y:S01]  /*0ea0*/  S2R R0, SR_TID.X ;  /* 0x0000000000007919 */ /* 0x000e620000002100 */
[----:B------:R-:W-:Y:S01]  /*0eb0*/  S2UR UR4, SR_CTAID.Y ;  /* 0x00000000000479c3 */ /* 0x000fe20000002600 */
[----:B------:R-:W2:Y:S01]  /*0ec0*/  LDCU UR5, c[0x0][0x3a0] ;  /* 0x00007400ff0577ac */ /* 0x000ea20008000800 */
[----:B------:R-:W3:Y:S06]  /*0ed0*/  LDCU.64 UR8, c[0x0][0x390] ;  /* 0x00007200ff0877ac */ /* 0x000eec0008000a00 */
[----:B------:R-:W2:Y:S01]  /*0ee0*/  S2UR UR6, SR_CTAID.X ;  /* 0x00000000000679c3 */ /* 0x000ea20000002500 */
[C---:B-1----:R-:W-:Y:S01]  /*0ef0*/  SHF.L.U32 R24, R0.reuse, 0x8, RZ ;  /* 0x0000000800187819 */ /* 0x042fe200000006ff */
[----:B------:R-:W-:Y:S01]  /*0f00*/  IMAD.SHL.U32 R0, R0, 0x8, RZ ;  /* 0x0000000800007824 */ /* 0x000fe200078e00ff */
[----:B--2---:R-:W-:-:S02]  /*0f10*/  UIMAD UR4, UR4, UR5, UR6 ;  /* 0x00000005040472a4 */ /* 0x004fc4000f8e0206 */
[----:B------:R-:W-:Y:S02]  /*0f20*/  LOP3.LUT R25, R24, 0x3f800, RZ, 0xc0, !PT ;  /* 0x0003f80018197812 */ /* 0x000fe400078ec0ff */
[----:B------:R-:W-:Y:S02]  /*0f30*/  USHF.L.U32 UR4, UR4, 0x6, URZ ;  /* 0x0000000604047899 */ /* 0x000fe400080006ff */
[----:B------:R-:W-:Y:S02]  /*0f40*/  LOP3.LUT R0, R25, 0x38, R0, 0xf8, !PT ;  /* 0x0000003819007812 */ /* 0x000fe400078ef800 */
[----:B------:R-:W-:Y:S02]  /*0f50*/  USHF.R.S32.HI UR5, URZ, 0x1f, UR4 ;  /* 0x0000001fff057899 */ /* 0x000fe40008011404 */
[C---:B------:R-:W-:Y:S02]  /*0f60*/  LOP3.LUT R24, R0.reuse, 0x100, RZ, 0xfc, !PT ;  /* 0x0000010000187812 */ /* 0x040fe400078efcff */
[----:B------:R-:W-:-:S02]  /*0f70*/  LOP3.LUT R25, R0, 0x200, RZ, 0xfc, !PT ;  /* 0x0000020000197812 */ /* 0x000fc400078efcff */
[----:B------:R-:W-:Y:S02]  /*0f80*/  LOP3.LUT R26, R0, 0x300, RZ, 0xfc, !PT ;  /* 0x00000300001a7812 */ /* 0x000fe400078efcff */
[----:B------:R-:W-:Y:S02]  /*0f90*/  IADD3 R28, P3, PT, R24, UR4, RZ ;  /* 0x00000004181c7c10 */ /* 0x000fe4000ff7e0ff */
[----:B------:R-:W-:Y:S02]  /*0fa0*/  IADD3 R24, P0, PT, R25, UR4, RZ ;  /* 0x0000000419187c10 */ /* 0x000fe4000ff1e0ff */
[----:B------:R-:W-:Y:S02]  /*0fb0*/  IADD3 R26, P1, PT, R26, UR4, RZ ;  /* 0x000000041a1a7c10 */ /* 0x000fe4000ff3e0ff */
[----:B------:R-:W-:Y:S01]  /*0fc0*/  IADD3 R30, P2, PT, R0, UR4, RZ ;  /* 0x00000004001e7c10 */ /* 0x000fe2000ff5e0ff */
[----:B------:R-:W-:Y:S01]  /*0fd0*/  IMAD.X R27, RZ, RZ, UR5, P0 ;  /* 0x00000005ff1b7e24 */ /* 0x000fe200080e06ff */
[----:B------:R-:W-:-:S02]  /*0fe0*/  IADD3.X R25, PT, PT, RZ, UR5, RZ, P1, !PT ;  /* 0x00000005ff197c10 */ /* 0x000fc40008ffe4ff */
[----:B---3--:R-:W-:Y:S02]  /*0ff0*/  LEA R52, P0, R24, UR8, 0x2 ;  /* 0x0000000818347c11 */ /* 0x008fe4000f8010ff */
[----:B------:R-:W-:Y:S02]  /*1000*/  LEA R50, P1, R26, UR8, 0x2 ;  /* 0x000000081a327c11 */ /* 0x000fe4000f8210ff */
[----:B------:R-:W-:Y:S02]  /*1010*/  IADD3.X R31, PT, PT, RZ, UR5, RZ, P2, !PT ;  /* 0x00000005ff1f7c10 */ /* 0x000fe400097fe4ff */
[----:B------:R-:W-:Y:S02]  /*1020*/  IADD3.X R29, PT, PT, RZ, UR5, RZ, P3, !PT ;  /* 0x00000005ff1d7c10 */ /* 0x000fe40009ffe4ff */
[----:B------:R-:W-:Y:S02]  /*1030*/  LEA R80, P2, R30, UR8, 0x2 ;  /* 0x000000081e507c11 */ /* 0x000fe4000f8410ff */
[----:B------:R-:W-:-:S02]  /*1040*/  LEA R78, P3, R28, UR8, 0x2 ;  /* 0x000000081c4e7c11 */ /* 0x000fc4000f8610ff */
[----:B------:R-:W-:Y:S02]  /*1050*/  LEA.HI.X R53, R24, UR9, R27, 0x2, P0 ;  /* 0x0000000918357c11 */ /* 0x000fe400080f141b */
[----:B------:R-:W-:Y:S02]  /*1060*/  LEA.HI.X R51, R26, UR9, R25, 0x2, P1 ;  /* 0x000000091a337c11 */ /* 0x000fe400088f1419 */
[C---:B------:R-:W-:Y:S02]  /*1070*/  LOP3.LUT R24, R0.reuse, 0x400, RZ, 0xfc, !PT ;  /* 0x0000040000187812 */ /* 0x040fe400078efcff */
[C---:B------:R-:W-:Y:S02]  /*1080*/  LOP3.LUT R25, R0.reuse, 0x500, RZ, 0xfc, !PT ;  /* 0x0000050000197812 */ /* 0x040fe400078efcff */
[----:B------:R-:W-:Y:S02]  /*1090*/  LOP3.LUT R26, R0, 0x600, RZ, 0xfc, !PT ;  /* 0x00000600001a7812 */ /* 0x000fe400078efcff */
[----:B------:R-:W-:-:S02]  /*10a0*/  LEA.HI.X R81, R30, UR9, R31, 0x2, P2 ;  /* 0x000000091e517c11 */ /* 0x000fc400090f141f */
[----:B------:R-:W-:Y:S02]  /*10b0*/  LEA.HI.X R79, R28, UR9, R29, 0x2, P3 ;  /* 0x000000091c4f7c11 */ /* 0x000fe400098f141d */
[----:B------:R-:W-:Y:S01]  /*10c0*/  LOP3.LUT R0, R0, 0x700, RZ, 0xfc, !PT ;  /* 0x0000070000007812 */ /* 0x000fe200078efcff */
[----:B0-----:R-:W-:Y:S01]  /*10d0*/  STG.E desc[UR10][R80.64], R77 ;  /* 0x0000004d50007986 */ /* 0x001fe2000c10190a */
[----:B------:R-:W-:Y:S02]  /*10e0*/  IADD3 R31, P2, PT, R24, UR4, RZ ;  /* 0x00000004181f7c10 */ /* 0x000fe4000ff5e0ff */
[----:B------:R-:W-:Y:S01]  /*10f0*/  IADD3 R29, P3, PT, R25, UR4, RZ ;  /* 0x00000004191d7c10 */ /* 0x000fe2000ff7e0ff */
[----:B------:R-:W-:Y:S01]  /*1100*/  STG.E desc[UR10][R80.64+0x4], R76 ;  /* 0x0000044c50007986 */ /* 0x000fe2000c10190a */
[----:B------:R-:W-:Y:S02]  /*1110*/  IADD3 R27, P0, PT, R26, UR4, RZ ;  /* 0x000000041a1b7c10 */ /* 0x000fe4000ff1e0ff */
[----:B------:R-:W-:Y:S01]  /*1120*/  IADD3 R0, P1, PT, R0, UR4, RZ ;  /* 0x0000000400007c10 */ /* 0x000fe2000ff3e0ff */
[----:B------:R-:W-:Y:S01]  /*1130*/  IMAD.X R84, RZ, RZ, UR5, P3 ;  /* 0x00000005ff547e24 */ /* 0x000fe200098e06ff */
[----:B------:R-:W-:Y:S01]  /*1140*/  IADD3.X R86, PT, PT, RZ, UR5, RZ, P2, !PT ;  /* 0x00000005ff567c10 */ /* 0x000fe200097fe4ff */
[----:B------:R-:W-:Y:S01]  /*1150*/  STG.E desc[UR10][R80.64+0x8], R75 ;  /* 0x0000084b50007986 */ /* 0x000fe2000c10190a */
[----:B------:R-:W-:-:S02]  /*1160*/  LEA R30, P2, R31, UR8, 0x2 ;  /* 0x000000081f1e7c11 */ /* 0x000fc4000f8410ff */
[----:B------:R-:W-:Y:S01]  /*1170*/  LEA R28, P3, R29, UR8, 0x2 ;  /* 0x000000081d1c7c11 */ /* 0x000fe2000f8610ff */
[----:B------:R-:W-:Y:S01]  /*1180*/  STG.E desc[UR10][R80.64+0xc], R74 ;  /* 0x00000c4a50007986 */ /* 0x000fe2000c10190a */
[----:B------:R-:W-:Y:S02]  /*1190*/  IADD3.X R82, PT, PT, RZ, UR5, RZ, P0, !PT ;  /* 0x00000005ff527c10 */ /* 0x000fe400087fe4ff */
[----:B------:R-:W-:Y:S01]  /*11a0*/  LEA R26, P0, R27, UR8, 0x2 ;  /* 0x000000081b1a7c11 */ /* 0x000fe2000f8010ff */
[----:B------:R-:W-:Y:S01]  /*11b0*/  STG.E desc[UR10][R80.64+0x10], R73 ;  /* 0x0000104950007986 */ /* 0x000fe2000c10190a */
[----:B------:R-:W-:Y:S02]  /*11c0*/  IADD3.X R25, PT, PT, RZ, UR5, RZ, P1, !PT ;  /* 0x00000005ff197c10 */ /* 0x000fe40008ffe4ff */
[----:B------:R-:W-:Y:S01]  /*11d0*/  LEA R24, P1, R0, UR8, 0x2 ;  /* 0x0000000800187c11 */ /* 0x000fe2000f8210ff */
[----:B------:R-:W-:Y:S01]  /*11e0*/  STG.E desc[UR10][R80.64+0x14], R72 ;  /* 0x0000144850007986 */ /* 0x000fe2000c10190a */
[----:B------:R-:W-:-:S02]  /*11f0*/  LEA.HI.X R31, R31, UR9, R86, 0x2, P2 ;  /* 0x000000091f1f7c11 */ /* 0x000fc400090f1456 */
[----:B------:R-:W-:Y:S01]  /*1200*/  LEA.HI.X R29, R29, UR9, R84, 0x2, P3 ;  /* 0x000000091d1d7c11 */ /* 0x000fe200098f1454 */
[----:B------:R-:W-:Y:S01]  /*1210*/  STG.E desc[UR10][R80.64+0x18], R71 ;  /* 0x0000184750007986 */ /* 0x000fe2000c10190a */
[----:B------:R-:W-:Y:S02]  /*1220*/  LEA.HI.X R27, R27, UR9, R82, 0x2, P0 ;  /* 0x000000091b1b7c11 */ /* 0x000fe400080f1452 */
[----:B------:R-:W-:Y:S01]  /*1230*/  LEA.HI.X R25, R0, UR9, R25, 0x2, P1 ;  /* 0x0000000900197c11 */ /* 0x000fe200088f1419 */
[----:B------:R-:W-:Y:S04]  /*1240*/  STG.E desc[UR10][R80.64+0x1c], R70 ;  /* 0x00001c4650007986 */ /* 0x000fe8000c10190a */
        /* <DEDUP_REMOVED lines=55> */
[----:B------:R-:W-:Y:S01]  /*15c0*/  STG.E desc[UR10][R24.64+0x1c], R2 ;  /* 0x00001c0218007986 */ /* 0x000fe2000c10190a */
[----:B------:R-:W-:Y:S05]  /*15d0*/  EXIT ;  /* 0x000000000000794d */ /* 0x000fea0003800000 */
.L_x_3:
[----:B------:R-:W-:-:S00]  /*15e0*/  BRA `(.L_x_3) ;  /* 0xfffffffc00fc7947 */ /* 0x000fc0000383ffff */
[----:B------:R-:W-:-:S00]  /*15f0*/  NOP ;  /* 0x0000000000007918 */ /* 0x000fc00000000000 */
        /* <DEDUP_REMOVED lines=8> */
.L_x_4:


//--------------------- .nv.shared._Z26block_tiling_2d_matrix_mulPfS_S_iii --------------------------
	.section	.nv.shared._Z26block_tiling_2d_matrix_mulPfS_S_iii,"aw",@nobits
	.sectionflags	@""
	.align	4
.nv.shared._Z26block_tiling_2d_matrix_mulPfS_S_iii:
	.zero		5120


//--------------------- .nv.shared.reserved.0     --------------------------
	.section	.nv.shared.reserved.0,"aw",@nobits
	.weak		__nv_reservedSMEM_offset_0_alias
	.size		__nv_reservedSMEM_offset_0_alias, 0, 64
	.other		__nv_reservedSMEM_offset_0_alias,@"STO_CUDA_RESERVED_SHARED STV_DEFAULT"
__nv_reservedSMEM_offset_0_alias:
	.zero		0
	.zero		64


//--------------------- .nv.constant0._Z26block_tiling_2d_matrix_mulPfS_S_iii --------------------------
	.section	.nv.constant0._Z26block_tiling_2d_matrix_mulPfS_S_iii,"a",@progbits
	.sectionflags	@""
	.align	4
.nv.constant0._Z26block_tiling_2d_matrix_mulPfS_S_iii:
	.zero		932


//--------------------- SYMBOLS --------------------------

	.type		.nv.reservedSmem.offset0,@object
	.size		.nv.reservedSmem.offset0,0x4
	.type		.nv.reservedSmem.cap,@object
	.size		.nv.reservedSmem.cap,0x4
